//
// Generated by NVIDIA NVVM Compiler
//
// Compiler Build ID: CL-36424714
// Cuda compilation tools, release 13.0, V13.0.88
// Based on NVVM 20.0.0
//

.version 9.0
.target sm_100
.address_size 64

	// .globl	_Z13sharpenKernelPdS_S_ii

.visible .entry _Z13sharpenKernelPdS_S_ii(
	.param .u64 .ptr .align 1 _Z13sharpenKernelPdS_S_ii_param_0,
	.param .u64 .ptr .align 1 _Z13sharpenKernelPdS_S_ii_param_1,
	.param .u64 .ptr .align 1 _Z13sharpenKernelPdS_S_ii_param_2,
	.param .u32 _Z13sharpenKernelPdS_S_ii_param_3,
	.param .u32 _Z13sharpenKernelPdS_S_ii_param_4
)
{
	.reg .pred 	%p<5>;
	.reg .b32 	%r<26>;
	.reg .b64 	%rd<14>;
	.reg .b64 	%fd<56>;

	ld.param.u64 	%rd4, [_Z13sharpenKernelPdS_S_ii_param_0];
	ld.param.u64 	%rd5, [_Z13sharpenKernelPdS_S_ii_param_1];
	ld.param.u64 	%rd6, [_Z13sharpenKernelPdS_S_ii_param_2];
	ld.param.u32 	%r14, [_Z13sharpenKernelPdS_S_ii_param_3];
	ld.param.u32 	%r13, [_Z13sharpenKernelPdS_S_ii_param_4];
	mov.u32 	%r15, %ctaid.y;
	shl.b32 	%r16, %r15, 4;
	mov.u32 	%r17, %tid.y;
	add.s32 	%r1, %r16, %r17;
	mov.u32 	%r18, %ctaid.x;
	shl.b32 	%r2, %r18, 4;
	mov.u32 	%r3, %tid.x;
	add.s32 	%r4, %r2, %r3;
	setp.ge.s32 	%p1, %r1, %r14;
	setp.ge.s32 	%p2, %r4, %r13;
	or.pred  	%p3, %p1, %p2;
	@%p3 bra 	$L__BB0_4;
	cvta.to.global.u64 	%rd7, %rd6;
	mad.lo.s32 	%r21, %r13, %r1, %r4;
	mul.wide.s32 	%rd8, %r21, 8;
	add.s64 	%rd1, %rd7, %rd8;
	add.s32 	%r5, %r13, 16;
	ld.global.f64 	%fd55, [%rd1];
	mad.lo.s32 	%r22, %r1, %r5, %r3;
	add.s32 	%r25, %r22, %r2;
	cvta.to.global.u64 	%rd9, %rd4;
	add.s64 	%rd2, %rd9, 1216;
	cvta.to.global.u64 	%rd3, %rd5;
	mov.b32 	%r24, 0;
	mov.b32 	%r23, -136;
$L__BB0_2:
	mul.wide.s32 	%rd10, %r23, 8;
	add.s64 	%rd11, %rd2, %rd10;
	ld.global.f64 	%fd4, [%rd11+-128];
	mul.wide.s32 	%rd12, %r25, 8;
	add.s64 	%rd13, %rd3, %rd12;
	ld.global.f64 	%fd5, [%rd13];
	fma.rn.f64 	%fd6, %fd4, %fd5, %fd55;
	st.global.f64 	[%rd1], %fd6;
	ld.global.f64 	%fd7, [%rd11+-120];
	ld.global.f64 	%fd8, [%rd13+8];
	fma.rn.f64 	%fd9, %fd7, %fd8, %fd6;
	st.global.f64 	[%rd1], %fd9;
	ld.global.f64 	%fd10, [%rd11+-112];
	ld.global.f64 	%fd11, [%rd13+16];
	fma.rn.f64 	%fd12, %fd10, %fd11, %fd9;
	st.global.f64 	[%rd1], %fd12;
	ld.global.f64 	%fd13, [%rd11+-104];
	ld.global.f64 	%fd14, [%rd13+24];
	fma.rn.f64 	%fd15, %fd13, %fd14, %fd12;
	st.global.f64 	[%rd1], %fd15;
	ld.global.f64 	%fd16, [%rd11+-96];
	ld.global.f64 	%fd17, [%rd13+32];
	fma.rn.f64 	%fd18, %fd16, %fd17, %fd15;
	st.global.f64 	[%rd1], %fd18;
	ld.global.f64 	%fd19, [%rd11+-88];
	ld.global.f64 	%fd20, [%rd13+40];
	fma.rn.f64 	%fd21, %fd19, %fd20, %fd18;
	st.global.f64 	[%rd1], %fd21;
	ld.global.f64 	%fd22, [%rd11+-80];
	ld.global.f64 	%fd23, [%rd13+48];
	fma.rn.f64 	%fd24, %fd22, %fd23, %fd21;
	st.global.f64 	[%rd1], %fd24;
	ld.global.f64 	%fd25, [%rd11+-72];
	ld.global.f64 	%fd26, [%rd13+56];
	fma.rn.f64 	%fd27, %fd25, %fd26, %fd24;
	st.global.f64 	[%rd1], %fd27;
	ld.global.f64 	%fd28, [%rd11+-64];
	ld.global.f64 	%fd29, [%rd13+64];
	fma.rn.f64 	%fd30, %fd28, %fd29, %fd27;
	st.global.f64 	[%rd1], %fd30;
	ld.global.f64 	%fd31, [%rd11+-56];
	ld.global.f64 	%fd32, [%rd13+72];
	fma.rn.f64 	%fd33, %fd31, %fd32, %fd30;
	st.global.f64 	[%rd1], %fd33;
	ld.global.f64 	%fd34, [%rd11+-48];
	ld.global.f64 	%fd35, [%rd13+80];
	fma.rn.f64 	%fd36, %fd34, %fd35, %fd33;
	st.global.f64 	[%rd1], %fd36;
	ld.global.f64 	%fd37, [%rd11+-40];
	ld.global.f64 	%fd38, [%rd13+88];
	fma.rn.f64 	%fd39, %fd37, %fd38, %fd36;
	st.global.f64 	[%rd1], %fd39;
	ld.global.f64 	%fd40, [%rd11+-32];
	ld.global.f64 	%fd41, [%rd13+96];
	fma.rn.f64 	%fd42, %fd40, %fd41, %fd39;
	st.global.f64 	[%rd1], %fd42;
	ld.global.f64 	%fd43, [%rd11+-24];
	ld.global.f64 	%fd44, [%rd13+104];
	fma.rn.f64 	%fd45, %fd43, %fd44, %fd42;
	st.global.f64 	[%rd1], %fd45;
	ld.global.f64 	%fd46, [%rd11+-16];
	ld.global.f64 	%fd47, [%rd13+112];
	fma.rn.f64 	%fd48, %fd46, %fd47, %fd45;
	st.global.f64 	[%rd1], %fd48;
	ld.global.f64 	%fd49, [%rd11+-8];
	ld.global.f64 	%fd50, [%rd13+120];
	fma.rn.f64 	%fd51, %fd49, %fd50, %fd48;
	st.global.f64 	[%rd1], %fd51;
	ld.global.f64 	%fd52, [%rd11];
	ld.global.f64 	%fd53, [%rd13+128];
	fma.rn.f64 	%fd55, %fd52, %fd53, %fd51;
	st.global.f64 	[%rd1], %fd55;
	add.s32 	%r25, %r25, %r5;
	add.s32 	%r24, %r24, 1;
	add.s32 	%r23, %r23, 17;
	setp.ne.s32 	%p4, %r24, 17;
	@%p4 bra 	$L__BB0_2;
	mul.f64 	%fd54, %fd55, 0d3F823456789ABCDF;
	st.global.f64 	[%rd1], %fd54;
$L__BB0_4:
	ret;

}


// ===== COMPILED SASS (sm_100) =====

	.target	sm_100

	.elftype	@"ET_EXEC"


//--------------------- .note.nv.tkinfo           --------------------------
	.section	.note.nv.tkinfo,"",@"SHT_NOTE"
	.sectionflags	@"SHF_NOTE_NV_TKINFO"
	.tkinfo
        /*0018*/ 	.word	0x00000002
        /*0030*/ 	.string	""
        /*0030*/ 	.string	"ptxas"
        /*0030*/ 	.string	"Cuda compilation tools, release 13.0, V13.0.88"
        /*0030*/ 	.string	"Build cuda_13.0.r13.0/compiler.36424714_0"
        /*0030*/ 	.string	"-arch sm_100 -m 64 "



//--------------------- .note.nv.cuinfo           --------------------------
	.section	.note.nv.cuinfo,"",@"SHT_NOTE"
	.sectionflags	@"SHF_NOTE_NV_CUINFO"
        /*0018*/ 	.short	0x0002
        /*001a*/ 	.short	0x0064
        /*001c*/ 	.short	0x0082
	.zero		2


//--------------------- .nv.info                  --------------------------
	.section	.nv.info,"",@"SHT_CUDA_INFO"
	.align	4


	//----- nvinfo : EIATTR_REGCOUNT
	.align		4
        /*0000*/ 	.byte	0x04, 0x2f
        /*0002*/ 	.short	(.L_1 - .L_0)
	.align		4
.L_0:
        /*0004*/ 	.word	index@(_Z13sharpenKernelPdS_S_ii)
        /*0008*/ 	.word	0x00000016


	//----- nvinfo : EIATTR_FRAME_SIZE
	.align		4
.L_1:
        /*000c*/ 	.byte	0x04, 0x11
        /*000e*/ 	.short	(.L_3 - .L_2)
	.align		4
.L_2:
        /*0010*/ 	.word	index@(_Z13sharpenKernelPdS_S_ii)
        /*0014*/ 	.word	0x00000000


	//----- nvinfo : EIATTR_MIN_STACK_SIZE
	.align		4
.L_3:
        /*0018*/ 	.byte	0x04, 0x12
        /*001a*/ 	.short	(.L_5 - .L_4)
	.align		4
.L_4:
        /*001c*/ 	.word	index@(_Z13sharpenKernelPdS_S_ii)
        /*0020*/ 	.word	0x00000000
.L_5:


//--------------------- .nv.compat                --------------------------
	.section	.nv.compat,"",@"SHT_CUDA_COMPAT_INFO"
	.align	4
        /*0000*/ 	.byte	0x02, 0x09, 0x00, 0x00, 0x02, 0x02, 0x01, 0x00, 0x02, 0x05, 0x05, 0x00, 0x03, 0x07, 0x01, 0x01
        /*0010*/ 	.byte	0x02, 0x03, 0x00, 0x00, 0x02, 0x06, 0x01, 0x00, 0x04, 0x0b, 0x08, 0x00, 0x01, 0x00, 0x00, 0x00
        /*0020*/ 	.byte	0x00, 0x00, 0x00, 0x00


//--------------------- .nv.info._Z13sharpenKernelPdS_S_ii --------------------------
	.section	.nv.info._Z13sharpenKernelPdS_S_ii,"",@"SHT_CUDA_INFO"
	.sectionflags	@""
	.align	4


	//----- nvinfo : EIATTR_CUDA_API_VERSION
	.align		4
        /*0000*/ 	.byte	0x04, 0x37
        /*0002*/ 	.short	(.L_7 - .L_6)
.L_6:
        /*0004*/ 	.word	0x00000082


	//----- nvinfo : EIATTR_KPARAM_INFO
	.align		4
.L_7:
        /*0008*/ 	.byte	0x04, 0x17
        /*000a*/ 	.short	(.L_9 - .L_8)
.L_8:
        /*000c*/ 	.word	0x00000000
        /*0010*/ 	.short	0x0004
        /*0012*/ 	.short	0x001c
        /*0014*/ 	.byte	0x00, 0xf0, 0x11, 0x00


	//----- nvinfo : EIATTR_KPARAM_INFO
	.align		4
.L_9:
        /*0018*/ 	.byte	0x04, 0x17
        /*001a*/ 	.short	(.L_11 - .L_10)
.L_10:
        /*001c*/ 	.word	0x00000000
        /*0020*/ 	.short	0x0003
        /*0022*/ 	.short	0x0018
        /*0024*/ 	.byte	0x00, 0xf0, 0x11, 0x00


	//----- nvinfo : EIATTR_KPARAM_INFO
	.align		4
.L_11:
        /*0028*/ 	.byte	0x04, 0x17
        /*002a*/ 	.short	(.L_13 - .L_12)
.L_12:
        /*002c*/ 	.word	0x00000000
        /*0030*/ 	.short	0x0002
        /*0032*/ 	.short	0x0010
        /*0034*/ 	.byte	0x00, 0xf5, 0x21, 0x00


	//----- nvinfo : EIATTR_KPARAM_INFO
	.align		4
.L_13:
        /*0038*/ 	.byte	0x04, 0x17
        /*003a*/ 	.short	(.L_15 - .L_14)
.L_14:
        /*003c*/ 	.word	0x00000000
        /*0040*/ 	.short	0x0001
        /*0042*/ 	.short	0x0008
        /*0044*/ 	.byte	0x00, 0xf5, 0x21, 0x00


	//----- nvinfo : EIATTR_KPARAM_INFO
	.align		4
.L_15:
        /*0048*/ 	.byte	0x04, 0x17
        /*004a*/ 	.short	(.L_17 - .L_16)
.L_16:
        /*004c*/ 	.word	0x00000000
        /*0050*/ 	.short	0x0000
        /*0052*/ 	.short	0x0000
        /*0054*/ 	.byte	0x00, 0xf5, 0x21, 0x00


	//----- nvinfo : EIATTR_SPARSE_MMA_MASK
	.align		4
.L_17:
        /*0058*/ 	.byte	0x03, 0x50
        /*005a*/ 	.short	0x0000


	//----- nvinfo : EIATTR_MAXREG_COUNT
	.align		4
        /*005c*/ 	.byte	0x03, 0x1b
        /*005e*/ 	.short	0x00ff


	//----- nvinfo : EIATTR_MERCURY_ISA_VERSION
	.align		4
        /*0060*/ 	.byte	0x03, 0x5f
        /*0062*/ 	.short	0x0101


	//----- nvinfo : EIATTR_VRC_CTA_INIT_COUNT
	.align		4
        /*0064*/ 	.byte	0x02, 0x4a
	.zero		1
	.zero		1


	//----- nvinfo : EIATTR_EXIT_INSTR_OFFSETS
	.align		4
        /*0068*/ 	.byte	0x04, 0x1c
        /*006a*/ 	.short	(.L_19 - .L_18)


	//   ....[0]....
.L_18:
        /*006c*/ 	.word	0x000000a0


	//   ....[1]....
        /*0070*/ 	.word	0x000006a0


	//----- nvinfo : EIATTR_CBANK_PARAM_SIZE
	.align		4
.L_19:
        /*0074*/ 	.byte	0x03, 0x19
        /*0076*/ 	.short	0x0020


	//----- nvinfo : EIATTR_PARAM_CBANK
	.align		4
        /*0078*/ 	.byte	0x04, 0x0a
        /*007a*/ 	.short	(.L_21 - .L_20)
	.align		4
.L_20:
        /*007c*/ 	.word	index@(.nv.constant0._Z13sharpenKernelPdS_S_ii)
        /*0080*/ 	.short	0x0380
        /*0082*/ 	.short	0x0020


	//----- nvinfo : EIATTR_SW_WAR
	.align		4
.L_21:
        /*0084*/ 	.byte	0x04, 0x36
        /*0086*/ 	.short	(.L_23 - .L_22)
.L_22:
        /*0088*/ 	.word	0x00000008
.L_23:


//--------------------- .nv.callgraph             --------------------------
	.section	.nv.callgraph,"",@"SHT_CUDA_CALLGRAPH"
	.align	4
	.sectionentsize	8
	.align		4
        /*0000*/ 	.word	0x00000000
	.align		4
        /*0004*/ 	.word	0xffffffff
	.align		4
        /*0008*/ 	.word	0x00000000
	.align		4
        /*000c*/ 	.word	0xfffffffe
	.align		4
        /*0010*/ 	.word	0x00000000
	.align		4
        /*0014*/ 	.word	0xfffffffd
	.align		4
        /*0018*/ 	.word	0x00000000
	.align		4
        /*001c*/ 	.word	0xfffffffc


//--------------------- .text._Z13sharpenKernelPdS_S_ii --------------------------
	.section	.text._Z13sharpenKernelPdS_S_ii,"ax",@progbits
	.align	128
        .global         _Z13sharpenKernelPdS_S_ii
        .type           _Z13sharpenKernelPdS_S_ii,@function
        .size           _Z13sharpenKernelPdS_S_ii,(.L_x_2 - _Z13sharpenKernelPdS_S_ii)
        .other          _Z13sharpenKernelPdS_S_ii,@"STO_CUDA_ENTRY STV_DEFAULT"
_Z13sharpenKernelPdS_S_ii:
.text._Z13sharpenKernelPdS_S_ii:
[----:B------:R-:W-:Y:S01]  /*0000*/  LDC R1, c[0x0][0x37c] ;  /* 0x0000df00ff017b82 */ /* 0x000fe20000000800 */
[----:B------:R-:W0:Y:S01]  /*0010*/  S2R R7, SR_CTAID.X ;  /* 0x0000000000077919 */ /* 0x000e220000002500 */
[----:B------:R-:W1:Y:S01]  /*0020*/  LDCU.64 UR4, c[0x0][0x398] ;  /* 0x00007300ff0477ac */ /* 0x000e620008000a00 */
[----:B------:R-:W0:Y:S01]  /*0030*/  S2R R4, SR_TID.X ;  /* 0x0000000000047919 */ /* 0x000e220000002100 */
[----:B------:R-:W2:Y:S01]  /*0040*/  S2R R0, SR_CTAID.Y ;  /* 0x0000000000007919 */ /* 0x000ea20000002600 */
[----:B------:R-:W2:Y:S01]  /*0050*/  S2R R3, SR_TID.Y ;  /* 0x0000000000037919 */ /* 0x000ea20000002200 */
[----:B0-----:R-:W-:-:S04]  /*0060*/  LEA R5, R7, R4, 0x4 ;  /* 0x0000000407057211 */ /* 0x001fc800078e20ff */
[----:B-1----:R-:W-:Y:S02]  /*0070*/  ISETP.GE.AND P0, PT, R5, UR5, PT ;  /* 0x0000000505007c0c */ /* 0x002fe4000bf06270 */
[----:B--2---:R-:W-:-:S04]  /*0080*/  LEA R0, R0, R3, 0x4 ;  /* 0x0000000300007211 */ /* 0x004fc800078e20ff */
[----:B------:R-:W-:-:S13]  /*0090*/  ISETP.GE.OR P0, PT, R0, UR4, P0 ;  /* 0x0000000400007c0c */ /* 0x000fda0008706670 */
[----:B------:R-:W-:Y:S05]  /*00a0*/  @P0 EXIT ;  /* 0x000000000000094d */ /* 0x000fea0003800000 */
[----:B------:R-:W0:Y:S01]  /*00b0*/  LDC.64 R2, c[0x0][0x390] ;  /* 0x0000e400ff027b82 */ /* 0x000e220000000a00 */
[----:B------:R-:W1:Y:S01]  /*00c0*/  LDCU.64 UR8, c[0x0][0x358] ;  /* 0x00006b00ff0877ac */ /* 0x000e620008000a00 */
[----:B------:R-:W-:Y:S01]  /*00d0*/  IMAD R5, R0, UR5, R5 ;  /* 0x0000000500057c24 */ /* 0x000fe2000f8e0205 */
[----:B------:R-:W2:Y:S03]  /*00e0*/  LDCU.64 UR6, c[0x0][0x380] ;  /* 0x00007000ff0677ac */ /* 0x000ea60008000a00 */
[----:B0-----:R-:W-:-:S05]  /*00f0*/  IMAD.WIDE R2, R5, 0x8, R2 ;  /* 0x0000000805027825 */ /* 0x001fca00078e0202 */
[----:B-1----:R0:W5:Y:S01]  /*0100*/  LDG.E.64 R10, desc[UR8][R2.64] ;  /* 0x00000008020a7981 */ /* 0x002162000c1e1b00 */
[----:B------:R-:W-:Y:S01]  /*0110*/  UIADD3 UR5, UPT, UPT, UR5, 0x10, URZ ;  /* 0x0000001005057890 */ /* 0x000fe2000fffe0ff */
[----:B------:R-:W-:Y:S01]  /*0120*/  IMAD.MOV.U32 R8, RZ, RZ, -0x88 ;  /* 0xffffff78ff087424 */ /* 0x000fe200078e00ff */
[----:B--2---:R-:W-:Y:S01]  /*0130*/  UIADD3 UR6, UP0, UPT, UR6, 0x4c0, URZ ;  /* 0x000004c006067890 */ /* 0x004fe2000ff1e0ff */
[----:B------:R-:W-:-:S03]  /*0140*/  UMOV UR4, URZ ;  /* 0x000000ff00047c82 */ /* 0x000fc60008000000 */
[----:B------:R-:W-:Y:S01]  /*0150*/  IMAD R0, R0, UR5, R4 ;  /* 0x0000000500007c24 */ /* 0x000fe2000f8e0204 */
[----:B------:R-:W-:-:S04]  /*0160*/  UIADD3.X UR7, UPT, UPT, URZ, UR7, URZ, UP0, !UPT ;  /* 0x00000007ff077290 */ /* 0x000fc800087fe4ff */
[----:B0-----:R-:W-:-:S08]  /*0170*/  LEA R0, R7, R0, 0x4 ;  /* 0x0000000007007211 */ /* 0x001fd000078e20ff */
.L_x_0:
[----:B------:R-:W0:Y:S01]  /*0180*/  LDC.64 R4, c[0x0][0x388] ;  /* 0x0000e200ff047b82 */ /* 0x000e220000000a00 */
[----:B------:R-:W-:Y:S01]  /*0190*/  MOV R6, UR6 ;  /* 0x0000000600067c02 */ /* 0x000fe20008000f00 */
[----:B------:R-:W-:-:S04]  /*01a0*/  IMAD.U32 R7, RZ, RZ, UR7 ;  /* 0x00000007ff077e24 */ /* 0x000fc8000f8e00ff */
[----:B------:R-:W-:-:S05]  /*01b0*/  IMAD.WIDE R6, R8, 0x8, R6 ;  /* 0x0000000808067825 */ /* 0x000fca00078e0206 */
[----:B--2---:R-:W2:Y:S01]  /*01c0*/  LDG.E.64 R12, desc[UR8][R6.64+-0x80] ;  /* 0xffff8008060c7981 */ /* 0x004ea2000c1e1b00 */
[----:B0-----:R-:W-:-:S05]  /*01d0*/  IMAD.WIDE R4, R0, 0x8, R4 ;  /* 0x0000000800047825 */ /* 0x001fca00078e0204 */
[----:B------:R-:W2:Y:S02]  /*01e0*/  LDG.E.64 R14, desc[UR8][R4.64] ;  /* 0x00000008040e7981 */ /* 0x000ea4000c1e1b00 */
[----:B--2--5:R-:W-:-:S07]  /*01f0*/  DFMA R12, R12, R14, R10 ;  /* 0x0000000e0c0c722b */ /* 0x024fce000000000a */
[----:B------:R0:W-:Y:S04]  /*0200*/  STG.E.64 desc[UR8][R2.64], R12 ;  /* 0x0000000c02007986 */ /* 0x0001e8000c101b08 */
[----:B------:R-:W2:Y:S04]  /*0210*/  LDG.E.64 R10, desc[UR8][R6.64+-0x78] ;  /* 0xffff8808060a7981 */ /* 0x000ea8000c1e1b00 */
[----:B------:R-:W2:Y:S02]  /*0220*/  LDG.E.64 R14, desc[UR8][R4.64+0x8] ;  /* 0x00000808040e7981 */ /* 0x000ea4000c1e1b00 */
[----:B--2---:R-:W-:-:S07]  /*0230*/  DFMA R10, R10, R14, R12 ;  /* 0x0000000e0a0a722b */ /* 0x004fce000000000c */
[----:B------:R1:W-:Y:S04]  /*0240*/  STG.E.64 desc[UR8][R2.64], R10 ;  /* 0x0000000a02007986 */ /* 0x0003e8000c101b08 */
[----:B------:R-:W2:Y:S04]  /*0250*/  LDG.E.64 R14, desc[UR8][R6.64+-0x70] ;  /* 0xffff9008060e7981 */ /* 0x000ea8000c1e1b00 */
[----:B------:R-:W2:Y:S02]  /*0260*/  LDG.E.64 R16, desc[UR8][R4.64+0x10] ;  /* 0x0000100804107981 */ /* 0x000ea4000c1e1b00 */
[----:B--2---:R-:W-:-:S07]  /*0270*/  DFMA R14, R14, R16, R10 ;  /* 0x000000100e0e722b */ /* 0x004fce000000000a */
[----:B------:R2:W-:Y:S04]  /*0280*/  STG.E.64 desc[UR8][R2.64], R14 ;  /* 0x0000000e02007986 */ /* 0x0005e8000c101b08 */
[----:B------:R-:W3:Y:S04]  /*0290*/  LDG.E.64 R16, desc[UR8][R6.64+-0x68] ;  /* 0xffff980806107981 */ /* 0x000ee8000c1e1b00 */
[----:B------:R-:W3:Y:S02]  /*02a0*/  LDG.E.64 R18, desc[UR8][R4.64+0x18] ;  /* 0x0000180804127981 */ /* 0x000ee4000c1e1b00 */
[----:B---3--:R-:W-:-:S07]  /*02b0*/  DFMA R16, R16, R18, R14 ;  /* 0x000000121010722b */ /* 0x008fce000000000e */
[----:B------:R3:W-:Y:S04]  /*02c0*/  STG.E.64 desc[UR8][R2.64], R16 ;  /* 0x0000001002007986 */ /* 0x0007e8000c101b08 */
[----:B0-----:R-:W4:Y:S04]  /*02d0*/  LDG.E.64 R12, desc[UR8][R6.64+-0x60] ;  /* 0xffffa008060c7981 */ /* 0x001f28000c1e1b00 */
[----:B------:R-:W4:Y:S02]  /*02e0*/  LDG.E.64 R18, desc[UR8][R4.64+0x20] ;  /* 0x0000200804127981 */ /* 0x000f24000c1e1b00 */
[----:B----4-:R-:W-:-:S07]  /*02f0*/  DFMA R12, R12, R18, R16 ;  /* 0x000000120c0c722b */ /* 0x010fce0000000010 */
[----:B------:R0:W-:Y:S04]  /*0300*/  STG.E.64 desc[UR8][R2.64], R12 ;  /* 0x0000000c02007986 */ /* 0x0001e8000c101b08 */
[----:B-1----:R-:W4:Y:S04]  /*0310*/  LDG.E.64 R10, desc[UR8][R6.64+-0x58] ;  /* 0xffffa808060a7981 */ /* 0x002f28000c1e1b00 */
[----:B------:R-:W4:Y:S02]  /*0320*/  LDG.E.64 R18, desc[UR8][R4.64+0x28] ;  /* 0x0000280804127981 */ /* 0x000f24000c1e1b00 */
[----:B----4-:R-:W-:-:S07]  /*0330*/  DFMA R10, R10, R18, R12 ;  /* 0x000000120a0a722b */ /* 0x010fce000000000c */
[----:B------:R1:W-:Y:S04]  /*0340*/  STG.E.64 desc[UR8][R2.64], R10 ;  /* 0x0000000a02007986 */ /* 0x0003e8000c101b08 */
[----:B--2---:R-:W2:Y:S04]  /*0350*/  LDG.E.64 R14, desc[UR8][R6.64+-0x50] ;  /* 0xffffb008060e7981 */ /* 0x004ea8000c1e1b00 */
[----:B------:R-:W2:Y:S02]  /*0360*/  LDG.E.64 R18, desc[UR8][R4.64+0x30] ;  /* 0x0000300804127981 */ /* 0x000ea4000c1e1b00 */
[----:B--2---:R-:W-:-:S07]  /*0370*/  DFMA R14, R14, R18, R10 ;  /* 0x000000120e0e722b */ /* 0x004fce000000000a */
[----:B------:R2:W-:Y:S04]  /*0380*/  STG.E.64 desc[UR8][R2.64], R14 ;  /* 0x0000000e02007986 */ /* 0x0005e8000c101b08 */
[----:B---3--:R-:W3:Y:S04]  /*0390*/  LDG.E.64 R16, desc[UR8][R6.64+-0x48] ;  /* 0xffffb80806107981 */ /* 0x008ee8000c1e1b00 */
        /* <DEDUP_REMOVED lines=35> */
[----:B0-----:R-:W1:Y:S04]  /*05d0*/  LDG.E.64 R12, desc[UR8][R6.64] ;  /* 0x00000008060c7981 */ /* 0x001e68000c1e1b00 */
[----:B------:R-:W1:Y:S01]  /*05e0*/  LDG.E.64 R18, desc[UR8][R4.64+0x80] ;  /* 0x0000800804127981 */ /* 0x000e62000c1e1b00 */
[----:B------:R-:W-:-:S04]  /*05f0*/  UIADD3 UR4, UPT, UPT, UR4, 0x1, URZ ;  /* 0x0000000104047890 */ /* 0x000fc8000fffe0ff */
[----:B------:R-:W-:Y:S01]  /*0600*/  UISETP.NE.AND UP0, UPT, UR4, 0x11, UPT ;  /* 0x000000110400788c */ /* 0x000fe2000bf05270 */
[----:B------:R-:W-:Y:S02]  /*0610*/  IADD3 R0, PT, PT, R0, UR5, RZ ;  /* 0x0000000500007c10 */ /* 0x000fe4000fffe0ff */
[----:B------:R-:W-:Y:S01]  /*0620*/  IADD3 R8, PT, PT, R8, 0x11, RZ ;  /* 0x0000001108087810 */ /* 0x000fe20007ffe0ff */
[----:B-1----:R-:W-:-:S07]  /*0630*/  DFMA R10, R12, R18, R16 ;  /* 0x000000120c0a722b */ /* 0x002fce0000000010 */
[----:B------:R2:W-:Y:S01]  /*0640*/  STG.E.64 desc[UR8][R2.64], R10 ;  /* 0x0000000a02007986 */ /* 0x0005e2000c101b08 */
[----:B------:R-:W-:Y:S05]  /*0650*/  BRA.U UP0, `(.L_x_0) ;  /* 0xfffffff900c87547 */ /* 0x000fea000b83ffff */
[----:B------:R-:W-:Y:S01]  /*0660*/  UMOV UR4, 0x789abcdf ;  /* 0x789abcdf00047882 */ /* 0x000fe20000000000 */
[----:B------:R-:W-:Y:S02]  /*0670*/  UMOV UR5, 0x3f823456 ;  /* 0x3f82345600057882 */ /* 0x000fe40000000000 */
[----:B--2---:R-:W-:-:S07]  /*0680*/  DMUL R10, R10, UR4 ;  /* 0x000000040a0a7c28 */ /* 0x004fce0008000000 */
[----:B------:R-:W-:Y:S01]  /*0690*/  STG.E.64 desc[UR8][R2.64], R10 ;  /* 0x0000000a02007986 */ /* 0x000fe2000c101b08 */
[----:B------:R-:W-:Y:S05]  /*06a0*/  EXIT ;  /* 0x000000000000794d */ /* 0x000fea0003800000 */
.L_x_1:
[----:B------:R-:W-:-:S00]  /*06b0*/  BRA `(.L_x_1) ;  /* 0xfffffffc00fc7947 */ /* 0x000fc0000383ffff */
[----:B------:R-:W-:-:S00]  /*06c0*/  NOP ;  /* 0x0000000000007918 */ /* 0x000fc00000000000 */
        /* <DEDUP_REMOVED lines=11> */
.L_x_2:


//--------------------- .nv.shared.reserved.0     --------------------------
	.section	.nv.shared.reserved.0,"aw",@nobits
	.weak		__nv_reservedSMEM_offset_0_alias
	.size		__nv_reservedSMEM_offset_0_alias, 0, 64
	.other		__nv_reservedSMEM_offset_0_alias,@"STO_CUDA_RESERVED_SHARED STV_DEFAULT"
__nv_reservedSMEM_offset_0_alias:
	.zero		0
	.zero		64


//--------------------- .nv.constant0._Z13sharpenKernelPdS_S_ii --------------------------
	.section	.nv.constant0._Z13sharpenKernelPdS_S_ii,"a",@progbits
	.sectionflags	@""
	.align	4
.nv.constant0._Z13sharpenKernelPdS_S_ii:
	.zero		928


//--------------------- SYMBOLS --------------------------

	.type		.nv.reservedSmem.offset0,@object
	.size		.nv.reservedSmem.offset0,0x4
